//
// Generated by NVIDIA NVVM Compiler
//
// Compiler Build ID: CL-36424714
// Cuda compilation tools, release 13.0, V13.0.88
// Based on NVVM 20.0.0
//

.version 9.0
.target sm_100
.address_size 64

	// .globl	setValue_kernel

.visible .entry setValue_kernel(
	.param .u64 .ptr .align 1 setValue_kernel_param_0,
	.param .u32 setValue_kernel_param_1
)
{


	ret;

}


// ===== COMPILED SASS (sm_100) =====

	.target	sm_100

	.elftype	@"ET_EXEC"


//--------------------- .note.nv.tkinfo           --------------------------
	.section	.note.nv.tkinfo,"",@"SHT_NOTE"
	.sectionflags	@"SHF_NOTE_NV_TKINFO"
	.tkinfo
        /*0018*/ 	.word	0x00000002
        /*0030*/ 	.string	""
        /*0030*/ 	.string	"ptxas"
        /*0030*/ 	.string	"Cuda compilation tools, release 13.0, V13.0.88"
        /*0030*/ 	.string	"Build cuda_13.0.r13.0/compiler.36424714_0"
        /*0030*/ 	.string	"-arch sm_100 -m 64 "



//--------------------- .note.nv.cuinfo           --------------------------
	.section	.note.nv.cuinfo,"",@"SHT_NOTE"
	.sectionflags	@"SHF_NOTE_NV_CUINFO"
        /*0018*/ 	.short	0x0002
        /*001a*/ 	.short	0x0064
        /*001c*/ 	.short	0x0082
	.zero		2


//--------------------- .nv.info                  --------------------------
	.section	.nv.info,"",@"SHT_CUDA_INFO"
	.align	4


	//----- nvinfo : EIATTR_REGCOUNT
	.align		4
        /*0000*/ 	.byte	0x04, 0x2f
        /*0002*/ 	.short	(.L_1 - .L_0)
	.align		4
.L_0:
        /*0004*/ 	.word	index@(setValue_kernel)
        /*0008*/ 	.word	0x00000004


	//----- nvinfo : EIATTR_FRAME_SIZE
	.align		4
.L_1:
        /*000c*/ 	.byte	0x04, 0x11
        /*000e*/ 	.short	(.L_3 - .L_2)
	.align		4
.L_2:
        /*0010*/ 	.word	index@(setValue_kernel)
        /*0014*/ 	.word	0x00000000


	//----- nvinfo : EIATTR_MIN_STACK_SIZE
	.align		4
.L_3:
        /*0018*/ 	.byte	0x04, 0x12
        /*001a*/ 	.short	(.L_5 - .L_4)
	.align		4
.L_4:
        /*001c*/ 	.word	index@(setValue_kernel)
        /*0020*/ 	.word	0x00000000
.L_5:


//--------------------- .nv.compat                --------------------------
	.section	.nv.compat,"",@"SHT_CUDA_COMPAT_INFO"
	.align	4
        /*0000*/ 	.byte	0x02, 0x09, 0x00, 0x00, 0x02, 0x02, 0x01, 0x00, 0x02, 0x05, 0x05, 0x00, 0x03, 0x07, 0x01, 0x01
        /*0010*/ 	.byte	0x02, 0x03, 0x00, 0x00, 0x02, 0x06, 0x01, 0x00, 0x04, 0x0b, 0x08, 0x00, 0x09, 0x00, 0x00, 0x00
        /*0020*/ 	.byte	0x00, 0x00, 0x00, 0x00


//--------------------- .nv.info.setValue_kernel  --------------------------
	.section	.nv.info.setValue_kernel,"",@"SHT_CUDA_INFO"
	.sectionflags	@""
	.align	4


	//----- nvinfo : EIATTR_CUDA_API_VERSION
	.align		4
        /*0000*/ 	.byte	0x04, 0x37
        /*0002*/ 	.short	(.L_7 - .L_6)
.L_6:
        /*0004*/ 	.word	0x00000082


	//----- nvinfo : EIATTR_KPARAM_INFO
	.align		4
.L_7:
        /*0008*/ 	.byte	0x04, 0x17
        /*000a*/ 	.short	(.L_9 - .L_8)
.L_8:
        /*000c*/ 	.word	0x00000000
        /*0010*/ 	.short	0x0001
        /*0012*/ 	.short	0x0008
        /*0014*/ 	.byte	0x00, 0xf0, 0x11, 0x00


	//----- nvinfo : EIATTR_KPARAM_INFO
	.align		4
.L_9:
        /*0018*/ 	.byte	0x04, 0x17
        /*001a*/ 	.short	(.L_11 - .L_10)
.L_10:
        /*001c*/ 	.word	0x00000000
        /*0020*/ 	.short	0x0000
        /*0022*/ 	.short	0x0000
        /*0024*/ 	.byte	0x00, 0xf5, 0x21, 0x00


	//----- nvinfo : EIATTR_SPARSE_MMA_MASK
	.align		4
.L_11:
        /*0028*/ 	.byte	0x03, 0x50
        /*002a*/ 	.short	0x0000


	//----- nvinfo : EIATTR_MAXREG_COUNT
	.align		4
        /*002c*/ 	.byte	0x03, 0x1b
        /*002e*/ 	.short	0x00ff


	//----- nvinfo : EIATTR_MERCURY_ISA_VERSION
	.align		4
        /*0030*/ 	.byte	0x03, 0x5f
        /*0032*/ 	.short	0x0101


	//----- nvinfo : EIATTR_VRC_CTA_INIT_COUNT
	.align		4
        /*0034*/ 	.byte	0x02, 0x4a
	.zero		1
	.zero		1


	//----- nvinfo : EIATTR_EXIT_INSTR_OFFSETS
	.align		4
        /*0038*/ 	.byte	0x04, 0x1c
        /*003a*/ 	.short	(.L_13 - .L_12)


	//   ....[0]....
.L_12:
        /*003c*/ 	.word	0x00000010


	//----- nvinfo : EIATTR_CBANK_PARAM_SIZE
	.align		4
.L_13:
        /*0040*/ 	.byte	0x03, 0x19
        /*0042*/ 	.short	0x000c


	//----- nvinfo : EIATTR_PARAM_CBANK
	.align		4
        /*0044*/ 	.byte	0x04, 0x0a
        /*0046*/ 	.short	(.L_15 - .L_14)
	.align		4
.L_14:
        /*0048*/ 	.word	index@(.nv.constant0.setValue_kernel)
        /*004c*/ 	.short	0x0380
        /*004e*/ 	.short	0x000c


	//----- nvinfo : EIATTR_SW_WAR
	.align		4
.L_15:
        /*0050*/ 	.byte	0x04, 0x36
        /*0052*/ 	.short	(.L_17 - .L_16)
.L_16:
        /*0054*/ 	.word	0x00000008
.L_17:


//--------------------- .nv.callgraph             --------------------------
	.section	.nv.callgraph,"",@"SHT_CUDA_CALLGRAPH"
	.align	4
	.sectionentsize	8
	.align		4
        /*0000*/ 	.word	0x00000000
	.align		4
        /*0004*/ 	.word	0xffffffff
	.align		4
        /*0008*/ 	.word	0x00000000
	.align		4
        /*000c*/ 	.word	0xfffffffe
	.align		4
        /*0010*/ 	.word	0x00000000
	.align		4
        /*0014*/ 	.word	0xfffffffd
	.align		4
        /*0018*/ 	.word	0x00000000
	.align		4
        /*001c*/ 	.word	0xfffffffc


//--------------------- .text.setValue_kernel     --------------------------
	.section	.text.setValue_kernel,"ax",@progbits
	.align	128
        .global         setValue_kernel
        .type           setValue_kernel,@function
        .size           setValue_kernel,(.L_x_1 - setValue_kernel)
        .other          setValue_kernel,@"STO_CUDA_ENTRY STV_DEFAULT"
setValue_kernel:
.text.setValue_kernel:
[----:B------:R-:W-:Y:S01]  /*0000*/  LDC R1, c[0x0][0x37c] ;  /* 0x0000df00ff017b82 */ /* 0x000fe20000000800 */
[----:B------:R-:W-:Y:S05]  /*0010*/  EXIT ;  /* 0x000000000000794d */ /* 0x000fea0003800000 */
.L_x_0:
[----:B------:R-:W-:-:S00]  /*0020*/  BRA `(.L_x_0) ;  /* 0xfffffffc00fc7947 */ /* 0x000fc0000383ffff */
[----:B------:R-:W-:-:S00]  /*0030*/  NOP ;  /* 0x0000000000007918 */ /* 0x000fc00000000000 */
        /* <DEDUP_REMOVED lines=12> */
.L_x_1:


//--------------------- .nv.shared.reserved.0     --------------------------
	.section	.nv.shared.reserved.0,"aw",@nobits
	.weak		__nv_reservedSMEM_offset_0_alias
	.size		__nv_reservedSMEM_offset_0_alias, 0, 64
	.other		__nv_reservedSMEM_offset_0_alias,@"STO_CUDA_RESERVED_SHARED STV_DEFAULT"
__nv_reservedSMEM_offset_0_alias:
	.zero		0
	.zero		64


//--------------------- .nv.constant0.setValue_kernel --------------------------
	.section	.nv.constant0.setValue_kernel,"a",@progbits
	.sectionflags	@""
	.align	4
.nv.constant0.setValue_kernel:
	.zero		908


//--------------------- SYMBOLS --------------------------

	.type		.nv.reservedSmem.offset0,@object
	.size		.nv.reservedSmem.offset0,0x4
